//
// Generated by NVIDIA NVVM Compiler
//
// Compiler Build ID: CL-36424714
// Cuda compilation tools, release 13.0, V13.0.88
// Based on NVVM 20.0.0
//

.version 9.0
.target sm_100
.address_size 64

	// .globl	_Z5saxpyfPfS_S_i

.visible .entry _Z5saxpyfPfS_S_i(
	.param .f32 _Z5saxpyfPfS_S_i_param_0,
	.param .u64 .ptr .align 1 _Z5saxpyfPfS_S_i_param_1,
	.param .u64 .ptr .align 1 _Z5saxpyfPfS_S_i_param_2,
	.param .u64 .ptr .align 1 _Z5saxpyfPfS_S_i_param_3,
	.param .u32 _Z5saxpyfPfS_S_i_param_4
)
{
	.reg .pred 	%p<2>;
	.reg .b32 	%r<6>;
	.reg .b32 	%f<5>;
	.reg .b64 	%rd<11>;

	ld.param.f32 	%f1, [_Z5saxpyfPfS_S_i_param_0];
	ld.param.u64 	%rd1, [_Z5saxpyfPfS_S_i_param_1];
	ld.param.u64 	%rd2, [_Z5saxpyfPfS_S_i_param_2];
	ld.param.u64 	%rd3, [_Z5saxpyfPfS_S_i_param_3];
	ld.param.u32 	%r2, [_Z5saxpyfPfS_S_i_param_4];
	mov.u32 	%r3, %ctaid.x;
	mov.u32 	%r4, %ntid.x;
	mov.u32 	%r5, %tid.x;
	mad.lo.s32 	%r1, %r3, %r4, %r5;
	setp.ge.s32 	%p1, %r1, %r2;
	@%p1 bra 	$L__BB0_2;
	cvta.to.global.u64 	%rd4, %rd1;
	cvta.to.global.u64 	%rd5, %rd2;
	cvta.to.global.u64 	%rd6, %rd3;
	mul.wide.s32 	%rd7, %r1, 4;
	add.s64 	%rd8, %rd4, %rd7;
	ld.global.f32 	%f2, [%rd8];
	add.s64 	%rd9, %rd5, %rd7;
	ld.global.f32 	%f3, [%rd9];
	fma.rn.f32 	%f4, %f1, %f2, %f3;
	add.s64 	%rd10, %rd6, %rd7;
	st.global.f32 	[%rd10], %f4;
$L__BB0_2:
	ret;

}


// ===== COMPILED SASS (sm_100) =====

	.target	sm_100

	.elftype	@"ET_EXEC"


//--------------------- .note.nv.tkinfo           --------------------------
	.section	.note.nv.tkinfo,"",@"SHT_NOTE"
	.sectionflags	@"SHF_NOTE_NV_TKINFO"
	.tkinfo
        /*0018*/ 	.word	0x00000002
        /*0030*/ 	.string	""
        /*0030*/ 	.string	"ptxas"
        /*0030*/ 	.string	"Cuda compilation tools, release 13.0, V13.0.88"
        /*0030*/ 	.string	"Build cuda_13.0.r13.0/compiler.36424714_0"
        /*0030*/ 	.string	"-arch sm_100 -m 64 "



//--------------------- .note.nv.cuinfo           --------------------------
	.section	.note.nv.cuinfo,"",@"SHT_NOTE"
	.sectionflags	@"SHF_NOTE_NV_CUINFO"
        /*0018*/ 	.short	0x0002
        /*001a*/ 	.short	0x0064
        /*001c*/ 	.short	0x0082
	.zero		2


//--------------------- .nv.info                  --------------------------
	.section	.nv.info,"",@"SHT_CUDA_INFO"
	.align	4


	//----- nvinfo : EIATTR_REGCOUNT
	.align		4
        /*0000*/ 	.byte	0x04, 0x2f
        /*0002*/ 	.short	(.L_1 - .L_0)
	.align		4
.L_0:
        /*0004*/ 	.word	index@(_Z5saxpyfPfS_S_i)
        /*0008*/ 	.word	0x0000000c


	//----- nvinfo : EIATTR_FRAME_SIZE
	.align		4
.L_1:
        /*000c*/ 	.byte	0x04, 0x11
        /*000e*/ 	.short	(.L_3 - .L_2)
	.align		4
.L_2:
        /*0010*/ 	.word	index@(_Z5saxpyfPfS_S_i)
        /*0014*/ 	.word	0x00000000


	//----- nvinfo : EIATTR_MIN_STACK_SIZE
	.align		4
.L_3:
        /*0018*/ 	.byte	0x04, 0x12
        /*001a*/ 	.short	(.L_5 - .L_4)
	.align		4
.L_4:
        /*001c*/ 	.word	index@(_Z5saxpyfPfS_S_i)
        /*0020*/ 	.word	0x00000000
.L_5:


//--------------------- .nv.compat                --------------------------
	.section	.nv.compat,"",@"SHT_CUDA_COMPAT_INFO"
	.align	4
        /*0000*/ 	.byte	0x02, 0x09, 0x00, 0x00, 0x02, 0x02, 0x01, 0x00, 0x02, 0x05, 0x05, 0x00, 0x03, 0x07, 0x01, 0x01
        /*0010*/ 	.byte	0x02, 0x03, 0x00, 0x00, 0x02, 0x06, 0x01, 0x00, 0x04, 0x0b, 0x08, 0x00, 0x09, 0x00, 0x00, 0x00
        /*0020*/ 	.byte	0x00, 0x00, 0x00, 0x00


//--------------------- .nv.info._Z5saxpyfPfS_S_i --------------------------
	.section	.nv.info._Z5saxpyfPfS_S_i,"",@"SHT_CUDA_INFO"
	.sectionflags	@""
	.align	4


	//----- nvinfo : EIATTR_CUDA_API_VERSION
	.align		4
        /*0000*/ 	.byte	0x04, 0x37
        /*0002*/ 	.short	(.L_7 - .L_6)
.L_6:
        /*0004*/ 	.word	0x00000082


	//----- nvinfo : EIATTR_KPARAM_INFO
	.align		4
.L_7:
        /*0008*/ 	.byte	0x04, 0x17
        /*000a*/ 	.short	(.L_9 - .L_8)
.L_8:
        /*000c*/ 	.word	0x00000000
        /*0010*/ 	.short	0x0004
        /*0012*/ 	.short	0x0020
        /*0014*/ 	.byte	0x00, 0xf0, 0x11, 0x00


	//----- nvinfo : EIATTR_KPARAM_INFO
	.align		4
.L_9:
        /*0018*/ 	.byte	0x04, 0x17
        /*001a*/ 	.short	(.L_11 - .L_10)
.L_10:
        /*001c*/ 	.word	0x00000000
        /*0020*/ 	.short	0x0003
        /*0022*/ 	.short	0x0018
        /*0024*/ 	.byte	0x00, 0xf5, 0x21, 0x00


	//----- nvinfo : EIATTR_KPARAM_INFO
	.align		4
.L_11:
        /*0028*/ 	.byte	0x04, 0x17
        /*002a*/ 	.short	(.L_13 - .L_12)
.L_12:
        /*002c*/ 	.word	0x00000000
        /*0030*/ 	.short	0x0002
        /*0032*/ 	.short	0x0010
        /*0034*/ 	.byte	0x00, 0xf5, 0x21, 0x00


	//----- nvinfo : EIATTR_KPARAM_INFO
	.align		4
.L_13:
        /*0038*/ 	.byte	0x04, 0x17
        /*003a*/ 	.short	(.L_15 - .L_14)
.L_14:
        /*003c*/ 	.word	0x00000000
        /*0040*/ 	.short	0x0001
        /*0042*/ 	.short	0x0008
        /*0044*/ 	.byte	0x00, 0xf5, 0x21, 0x00


	//----- nvinfo : EIATTR_KPARAM_INFO
	.align		4
.L_15:
        /*0048*/ 	.byte	0x04, 0x17
        /*004a*/ 	.short	(.L_17 - .L_16)
.L_16:
        /*004c*/ 	.word	0x00000000
        /*0050*/ 	.short	0x0000
        /*0052*/ 	.short	0x0000
        /*0054*/ 	.byte	0x00, 0xf0, 0x11, 0x00


	//----- nvinfo : EIATTR_SPARSE_MMA_MASK
	.align		4
.L_17:
        /*0058*/ 	.byte	0x03, 0x50
        /*005a*/ 	.short	0x0000


	//----- nvinfo : EIATTR_MAXREG_COUNT
	.align		4
        /*005c*/ 	.byte	0x03, 0x1b
        /*005e*/ 	.short	0x00ff


	//----- nvinfo : EIATTR_MERCURY_ISA_VERSION
	.align		4
        /*0060*/ 	.byte	0x03, 0x5f
        /*0062*/ 	.short	0x0101


	//----- nvinfo : EIATTR_VRC_CTA_INIT_COUNT
	.align		4
        /*0064*/ 	.byte	0x02, 0x4a
	.zero		1
	.zero		1


	//----- nvinfo : EIATTR_EXIT_INSTR_OFFSETS
	.align		4
        /*0068*/ 	.byte	0x04, 0x1c
        /*006a*/ 	.short	(.L_19 - .L_18)


	//   ....[0]....
.L_18:
        /*006c*/ 	.word	0x00000070


	//   ....[1]....
        /*0070*/ 	.word	0x00000140


	//----- nvinfo : EIATTR_CBANK_PARAM_SIZE
	.align		4
.L_19:
        /*0074*/ 	.byte	0x03, 0x19
        /*0076*/ 	.short	0x0024


	//----- nvinfo : EIATTR_PARAM_CBANK
	.align		4
        /*0078*/ 	.byte	0x04, 0x0a
        /*007a*/ 	.short	(.L_21 - .L_20)
	.align		4
.L_20:
        /*007c*/ 	.word	index@(.nv.constant0._Z5saxpyfPfS_S_i)
        /*0080*/ 	.short	0x0380
        /*0082*/ 	.short	0x0024


	//----- nvinfo : EIATTR_SW_WAR
	.align		4
.L_21:
        /*0084*/ 	.byte	0x04, 0x36
        /*0086*/ 	.short	(.L_23 - .L_22)
.L_22:
        /*0088*/ 	.word	0x00000008
.L_23:


//--------------------- .nv.callgraph             --------------------------
	.section	.nv.callgraph,"",@"SHT_CUDA_CALLGRAPH"
	.align	4
	.sectionentsize	8
	.align		4
        /*0000*/ 	.word	0x00000000
	.align		4
        /*0004*/ 	.word	0xffffffff
	.align		4
        /*0008*/ 	.word	0x00000000
	.align		4
        /*000c*/ 	.word	0xfffffffe
	.align		4
        /*0010*/ 	.word	0x00000000
	.align		4
        /*0014*/ 	.word	0xfffffffd
	.align		4
        /*0018*/ 	.word	0x00000000
	.align		4
        /*001c*/ 	.word	0xfffffffc


//--------------------- .text._Z5saxpyfPfS_S_i    --------------------------
	.section	.text._Z5saxpyfPfS_S_i,"ax",@progbits
	.align	128
        .global         _Z5saxpyfPfS_S_i
        .type           _Z5saxpyfPfS_S_i,@function
        .size           _Z5saxpyfPfS_S_i,(.L_x_1 - _Z5saxpyfPfS_S_i)
        .other          _Z5saxpyfPfS_S_i,@"STO_CUDA_ENTRY STV_DEFAULT"
_Z5saxpyfPfS_S_i:
.text._Z5saxpyfPfS_S_i:
[----:B------:R-:W-:Y:S01]  /*0000*/  LDC R1, c[0x0][0x37c] ;  /* 0x0000df00ff017b82 */ /* 0x000fe20000000800 */
[----:B------:R-:W0:Y:S07]  /*0010*/  S2R R0, SR_TID.X ;  /* 0x0000000000007919 */ /* 0x000e2e0000002100 */
[----:B------:R-:W0:Y:S01]  /*0020*/  S2UR UR4, SR_CTAID.X ;  /* 0x00000000000479c3 */ /* 0x000e220000002500 */
[----:B------:R-:W1:Y:S07]  /*0030*/  LDCU UR5, c[0x0][0x3a0] ;  /* 0x00007400ff0577ac */ /* 0x000e6e0008000800 */
[----:B------:R-:W0:Y:S02]  /*0040*/  LDC R9, c[0x0][0x360] ;  /* 0x0000d800ff097b82 */ /* 0x000e240000000800 */
[----:B0-----:R-:W-:-:S05]  /*0050*/  IMAD R9, R9, UR4, R0 ;  /* 0x0000000409097c24 */ /* 0x001fca000f8e0200 */
[----:B-1----:R-:W-:-:S13]  /*0060*/  ISETP.GE.AND P0, PT, R9, UR5, PT ;  /* 0x0000000509007c0c */ /* 0x002fda000bf06270 */
[----:B------:R-:W-:Y:S05]  /*0070*/  @P0 EXIT ;  /* 0x000000000000094d */ /* 0x000fea0003800000 */
[----:B------:R-:W0:Y:S01]  /*0080*/  LDC.64 R2, c[0x0][0x388] ;  /* 0x0000e200ff027b82 */ /* 0x000e220000000a00 */
[----:B------:R-:W1:Y:S01]  /*0090*/  LDCU.64 UR4, c[0x0][0x358] ;  /* 0x00006b00ff0477ac */ /* 0x000e620008000a00 */
[----:B------:R-:W2:Y:S06]  /*00a0*/  LDCU UR6, c[0x0][0x380] ;  /* 0x00007000ff0677ac */ /* 0x000eac0008000800 */
[----:B------:R-:W3:Y:S08]  /*00b0*/  LDC.64 R4, c[0x0][0x390] ;  /* 0x0000e400ff047b82 */ /* 0x000ef00000000a00 */
[----:B------:R-:W4:Y:S01]  /*00c0*/  LDC.64 R6, c[0x0][0x398] ;  /* 0x0000e600ff067b82 */ /* 0x000f220000000a00 */
[----:B0-----:R-:W-:-:S06]  /*00d0*/  IMAD.WIDE R2, R9, 0x4, R2 ;  /* 0x0000000409027825 */ /* 0x001fcc00078e0202 */
[----:B-1----:R-:W2:Y:S01]  /*00e0*/  LDG.E R2, desc[UR4][R2.64] ;  /* 0x0000000402027981 */ /* 0x002ea2000c1e1900 */
[----:B---3--:R-:W-:-:S06]  /*00f0*/  IMAD.WIDE R4, R9, 0x4, R4 ;  /* 0x0000000409047825 */ /* 0x008fcc00078e0204 */
[----:B------:R-:W2:Y:S01]  /*0100*/  LDG.E R5, desc[UR4][R4.64] ;  /* 0x0000000404057981 */ /* 0x000ea2000c1e1900 */
[----:B----4-:R-:W-:-:S04]  /*0110*/  IMAD.WIDE R6, R9, 0x4, R6 ;  /* 0x0000000409067825 */ /* 0x010fc800078e0206 */
[----:B--2---:R-:W-:-:S05]  /*0120*/  FFMA R9, R2, UR6, R5 ;  /* 0x0000000602097c23 */ /* 0x004fca0008000005 */
[----:B------:R-:W-:Y:S01]  /*0130*/  STG.E desc[UR4][R6.64], R9 ;  /* 0x0000000906007986 */ /* 0x000fe2000c101904 */
[----:B------:R-:W-:Y:S05]  /*0140*/  EXIT ;  /* 0x000000000000794d */ /* 0x000fea0003800000 */
.L_x_0:
[----:B------:R-:W-:-:S00]  /*0150*/  BRA `(.L_x_0) ;  /* 0xfffffffc00fc7947 */ /* 0x000fc0000383ffff */
[----:B------:R-:W-:-:S00]  /*0160*/  NOP ;  /* 0x0000000000007918 */ /* 0x000fc00000000000 */
        /* <DEDUP_REMOVED lines=9> */
.L_x_1:


//--------------------- .nv.shared.reserved.0     --------------------------
	.section	.nv.shared.reserved.0,"aw",@nobits
	.weak		__nv_reservedSMEM_offset_0_alias
	.size		__nv_reservedSMEM_offset_0_alias, 0, 64
	.other		__nv_reservedSMEM_offset_0_alias,@"STO_CUDA_RESERVED_SHARED STV_DEFAULT"
__nv_reservedSMEM_offset_0_alias:
	.zero		0
	.zero		64


//--------------------- .nv.constant0._Z5saxpyfPfS_S_i --------------------------
	.section	.nv.constant0._Z5saxpyfPfS_S_i,"a",@progbits
	.sectionflags	@""
	.align	4
.nv.constant0._Z5saxpyfPfS_S_i:
	.zero		932


//--------------------- SYMBOLS --------------------------

	.type		.nv.reservedSmem.offset0,@object
	.size		.nv.reservedSmem.offset0,0x4
